	.headerflags	@"EF_CUDA_TEXMODE_UNIFIED EF_CUDA_64BIT_ADDRESS EF_CUDA_ACCELERATORS EF_CUDA_SM90 EF_CUDA_VIRTUAL_SM(EF_CUDA_SM90)"
	.elftype	@"ET_EXEC"


//--------------------- .nv.info                  --------------------------
	.section	.nv.info,"",@"SHT_CUDA_INFO"
	.align	4


	//----- nvinfo : EIATTR_REGCOUNT
	.align		4
        /*0000*/ 	.byte	0x04, 0x2f
        /*0002*/ 	.short	(.L_3 - .L_2)
	.align		4
.L_2:
        /*0004*/ 	.word	index@(triton_poi_fused__native_batch_norm_legit_no_training_relu_29)
        /*0008*/ 	.word	0x00000011


	//----- nvinfo : EIATTR_MIN_STACK_SIZE
	.align		4
.L_3:
        /*000c*/ 	.byte	0x04, 0x12
        /*000e*/ 	.short	(.L_5 - .L_4)
	.align		4
.L_4:
        /*0010*/ 	.word	index@(triton_poi_fused__native_batch_norm_legit_no_training_relu_29)
        /*0014*/ 	.word	0x00000000


	//----- nvinfo : EIATTR_FRAME_SIZE
	.align		4
.L_5:
        /*0018*/ 	.byte	0x04, 0x11
        /*001a*/ 	.short	(.L_7 - .L_6)
	.align		4
.L_6:
        /*001c*/ 	.word	index@(triton_poi_fused__native_batch_norm_legit_no_training_relu_29)
        /*0020*/ 	.word	0x00000000


	//----- nvinfo : EIATTR_MIN_STACK_SIZE
	.align		4
.L_7:
        /*0024*/ 	.byte	0x04, 0x12
        /*0026*/ 	.short	(.L_9 - .L_8)
	.align		4
.L_8:
        /*0028*/ 	.word	index@(triton_poi_fused__native_batch_norm_legit_no_training_relu_29)
        /*002c*/ 	.word	0x00000000
.L_9:


//--------------------- .nv.info.triton_poi_fused__native_batch_norm_legit_no_training_relu_29 --------------------------
	.section	.nv.info.triton_poi_fused__native_batch_norm_legit_no_training_relu_29,"",@"SHT_CUDA_INFO"
	.sectionflags	@""
	.align	4


	//----- nvinfo : EIATTR_CUDA_API_VERSION
	.align		4
        /*0000*/ 	.byte	0x04, 0x37
        /*0002*/ 	.short	(.L_11 - .L_10)
.L_10:
        /*0004*/ 	.word	0x0000007c


	//----- nvinfo : EIATTR_KPARAM_INFO
	.align		4
.L_11:
        /*0008*/ 	.byte	0x04, 0x17
        /*000a*/ 	.short	(.L_13 - .L_12)
.L_12:
        /*000c*/ 	.word	0x00000000
        /*0010*/ 	.short	0x0006
        /*0012*/ 	.short	0x0030
        /*0014*/ 	.byte	0x00, 0xf0, 0x11, 0x00


	//----- nvinfo : EIATTR_KPARAM_INFO
	.align		4
.L_13:
        /*0018*/ 	.byte	0x04, 0x17
        /*001a*/ 	.short	(.L_15 - .L_14)
.L_14:
        /*001c*/ 	.word	0x00000000
        /*0020*/ 	.short	0x0005
        /*0022*/ 	.short	0x0028
        /*0024*/ 	.byte	0x00, 0xf4, 0x21, 0x00


	//----- nvinfo : EIATTR_KPARAM_INFO
	.align		4
.L_15:
        /*0028*/ 	.byte	0x04, 0x17
        /*002a*/ 	.short	(.L_17 - .L_16)
.L_16:
        /*002c*/ 	.word	0x00000000
        /*0030*/ 	.short	0x0004
        /*0032*/ 	.short	0x0020
        /*0034*/ 	.byte	0x00, 0xf4, 0x21, 0x00


	//----- nvinfo : EIATTR_KPARAM_INFO
	.align		4
.L_17:
        /*0038*/ 	.byte	0x04, 0x17
        /*003a*/ 	.short	(.L_19 - .L_18)
.L_18:
        /*003c*/ 	.word	0x00000000
        /*0040*/ 	.short	0x0003
        /*0042*/ 	.short	0x0018
        /*0044*/ 	.byte	0x00, 0xf4, 0x21, 0x00


	//----- nvinfo : EIATTR_KPARAM_INFO
	.align		4
.L_19:
        /*0048*/ 	.byte	0x04, 0x17
        /*004a*/ 	.short	(.L_21 - .L_20)
.L_20:
        /*004c*/ 	.word	0x00000000
        /*0050*/ 	.short	0x0002
        /*0052*/ 	.short	0x0010
        /*0054*/ 	.byte	0x00, 0xf4, 0x21, 0x00


	//----- nvinfo : EIATTR_KPARAM_INFO
	.align		4
.L_21:
        /*0058*/ 	.byte	0x04, 0x17
        /*005a*/ 	.short	(.L_23 - .L_22)
.L_22:
        /*005c*/ 	.word	0x00000000
        /*0060*/ 	.short	0x0001
        /*0062*/ 	.short	0x0008
        /*0064*/ 	.byte	0x00, 0xf4, 0x21, 0x00


	//----- nvinfo : EIATTR_KPARAM_INFO
	.align		4
.L_23:
        /*0068*/ 	.byte	0x04, 0x17
        /*006a*/ 	.short	(.L_25 - .L_24)
.L_24:
        /*006c*/ 	.word	0x00000000
        /*0070*/ 	.short	0x0000
        /*0072*/ 	.short	0x0000
        /*0074*/ 	.byte	0x00, 0xf4, 0x21, 0x00


	//----- nvinfo : EIATTR_SPARSE_MMA_MASK
	.align		4
.L_25:
        /*0078*/ 	.byte	0x03, 0x50
        /*007a*/ 	.short	0x0000


	//----- nvinfo : EIATTR_MAXREG_COUNT
	.align		4
        /*007c*/ 	.byte	0x03, 0x1b
        /*007e*/ 	.short	0x00ff


	//----- nvinfo : EIATTR_EXIT_INSTR_OFFSETS
	.align		4
        /*0080*/ 	.byte	0x04, 0x1c
        /*0082*/ 	.short	(.L_27 - .L_26)


	//   ....[0]....
.L_26:
        /*0084*/ 	.word	0x000003b0


	//----- nvinfo : EIATTR_REQNTID
	.align		4
.L_27:
        /*0088*/ 	.byte	0x04, 0x10
        /*008a*/ 	.short	(.L_29 - .L_28)
.L_28:
        /*008c*/ 	.word	0x00000100
        /*0090*/ 	.word	0x00000001
        /*0094*/ 	.word	0x00000001


	//----- nvinfo : EIATTR_CBANK_PARAM_SIZE
	.align		4
.L_29:
        /*0098*/ 	.byte	0x03, 0x19
        /*009a*/ 	.short	0x0034


	//----- nvinfo : EIATTR_PARAM_CBANK
	.align		4
        /*009c*/ 	.byte	0x04, 0x0a
        /*009e*/ 	.short	(.L_31 - .L_30)
	.align		4
.L_30:
        /*00a0*/ 	.word	index@(.nv.constant0.triton_poi_fused__native_batch_norm_legit_no_training_relu_29)
        /*00a4*/ 	.short	0x0210
        /*00a6*/ 	.short	0x0034


	//----- nvinfo : EIATTR_SW_WAR
	.align		4
.L_31:
        /*00a8*/ 	.byte	0x04, 0x36
        /*00aa*/ 	.short	(.L_33 - .L_32)
.L_32:
        /*00ac*/ 	.word	0x00000008
.L_33:


//--------------------- .nv.callgraph             --------------------------
	.section	.nv.callgraph,"",@"SHT_CUDA_CALLGRAPH"
	.align	4
	.sectionentsize	8
	.align		4
        /*0000*/ 	.word	0x00000000
	.align		4
        /*0004*/ 	.word	0xffffffff
	.align		4
        /*0008*/ 	.word	0x00000000
	.align		4
        /*000c*/ 	.word	0xfffffffe
	.align		4
        /*0010*/ 	.word	0x00000000
	.align		4
        /*0014*/ 	.word	0xfffffffd
	.align		4
        /*0018*/ 	.word	0x00000000
	.align		4
        /*001c*/ 	.word	0xfffffffc


//--------------------- .nv.constant4             --------------------------
	.section	.nv.constant4,"a",@progbits
	.align	8
	.align		8
.nv.constant4:
        /*0000*/ 	.dword	_$_str
	.align		8
        /*0008*/ 	.dword	_$_str_$_2


//--------------------- .text.triton_poi_fused__native_batch_norm_legit_no_training_relu_29 --------------------------
	.section	.text.triton_poi_fused__native_batch_norm_legit_no_training_relu_29,"ax",@progbits
	.align	128
        .global         triton_poi_fused__native_batch_norm_legit_no_training_relu_29
        .type           triton_poi_fused__native_batch_norm_legit_no_training_relu_29,@function
        .size           triton_poi_fused__native_batch_norm_legit_no_training_relu_29,(.L_x_1 - triton_poi_fused__native_batch_norm_legit_no_training_relu_29)
        .other          triton_poi_fused__native_batch_norm_legit_no_training_relu_29,@"STO_CUDA_ENTRY STV_DEFAULT"
triton_poi_fused__native_batch_norm_legit_no_training_relu_29:
.text.triton_poi_fused__native_batch_norm_legit_no_training_relu_29:
[----:B------:R-:W-:Y:S01]  /*0000*/  LDC R1, c[0x0][0x28] ;  /* 0x00000a00ff017b82 */ /* 0x000fe20000000800 */
[----:B------:R-:W1:Y:S07]  /*0010*/  S2R R0, SR_TID.X ;  /* 0x0000000000007919 */ /* 0x000e6e0000002100 */
[----:B------:R-:W2:Y:S01]  /*0020*/  LDC.64 R6, c[0x0][0x220] ;  /* 0x00008800ff067b82 */ /* 0x000ea20000000a00 */
[----:B------:R-:W-:Y:S01]  /*0030*/  ULDC.64 UR4, c[0x0][0x208] ;  /* 0x0000820000047ab9 */ /* 0x000fe20000000a00 */
[----:B------:R-:W3:Y:S06]  /*0040*/  S2R R5, SR_CTAID.X ;  /* 0x0000000000057919 */ /* 0x000eec0000002500 */
[----:B------:R-:W4:Y:S08]  /*0050*/  LDC.64 R8, c[0x0][0x228] ;  /* 0x00008a00ff087b82 */ /* 0x000f300000000a00 */
[----:B------:R-:W5:Y:S01]  /*0060*/  LDC.64 R10, c[0x0][0x230] ;  /* 0x00008c00ff0a7b82 */ /* 0x000f620000000a00 */
[----:B-1----:R-:W-:Y:S01]  /*0070*/  IMAD.SHL.U32 R0, R0, 0x2, RZ ;  /* 0x0000000200007824 */ /* 0x002fe200078e00ff */
[----:B---3--:R-:W-:-:S04]  /*0080*/  SHF.R.S32.HI R3, RZ, 0x16, R5 ;  /* 0x00000016ff037819 */ /* 0x008fc80000011405 */
[----:B------:R-:W-:Y:S02]  /*0090*/  LOP3.LUT R0, R0, 0x1fe, RZ, 0xc0, !PT ;  /* 0x000001fe00007812 */ /* 0x000fe400078ec0ff */
[----:B------:R-:W-:Y:S02]  /*00a0*/  SGXT R3, R3, 0x1 ;  /* 0x000000010303781a */ /* 0x000fe40000000200 */
[----:B------:R-:W-:Y:S02]  /*00b0*/  LEA R0, R5, R0, 0x9 ;  /* 0x0000000005007211 */ /* 0x000fe400078e48ff */
[----:B------:R-:W1:Y:S02]  /*00c0*/  LDC.64 R4, c[0x0][0x218] ;  /* 0x00008600ff047b82 */ /* 0x000e640000000a00 */
[----:B------:R-:W-:-:S04]  /*00d0*/  LEA.HI R3, R3, R0, RZ, 0x8 ;  /* 0x0000000003037211 */ /* 0x000fc800078f40ff */
[----:B------:R-:W-:-:S04]  /*00e0*/  SHF.R.S32.HI R3, RZ, 0x8, R3 ;  /* 0x00000008ff037819 */ /* 0x000fc80000011403 */
[----:B------:R-:W-:-:S04]  /*00f0*/  LEA.HI R2, R3, R3, RZ, 0x7 ;  /* 0x0000000303027211 */ /* 0x000fc800078f38ff */
[----:B------:R-:W-:-:S05]  /*0100*/  LOP3.LUT R2, R2, 0xffffff80, RZ, 0xc0, !PT ;  /* 0xffffff8002027812 */ /* 0x000fca00078ec0ff */
[----:B------:R-:W-:Y:S02]  /*0110*/  IMAD.IADD R13, R3, 0x1, -R2 ;  /* 0x00000001030d7824 */ /* 0x000fe400078e0a02 */
[----:B------:R-:W3:Y:S02]  /*0120*/  LDC.64 R2, c[0x0][0x210] ;  /* 0x00008400ff027b82 */ /* 0x000ee40000000a00 */
[----:B--2---:R-:W-:-:S06]  /*0130*/  IMAD.WIDE R6, R13, 0x4, R6 ;  /* 0x000000040d067825 */ /* 0x004fcc00078e0206 */
[----:B------:R-:W2:Y:S01]  /*0140*/  LDG.E.EL R6, desc[UR4][R6.64] ;  /* 0x0000000406067981 */ /* 0x000ea2000c2e1900 */
[----:B-1----:R-:W-:-:S05]  /*0150*/  IMAD.WIDE R4, R13, 0x4, R4 ;  /* 0x000000040d047825 */ /* 0x002fca00078e0204 */
[----:B------:R1:W2:Y:S01]  /*0160*/  LDG.E.EL R12, desc[UR4][R4.64] ;  /* 0x00000004040c7981 */ /* 0x0002a2000c2e1900 */
[----:B----4-:R-:W-:-:S04]  /*0170*/  IMAD.WIDE R8, R13, 0x4, R8 ;  /* 0x000000040d087825 */ /* 0x010fc800078e0208 */
[----:B-----5:R-:W-:Y:S02]  /*0180*/  IMAD.WIDE R10, R13, 0x4, R10 ;  /* 0x000000040d0a7825 */ /* 0x020fe400078e020a */
[----:B------:R4:W5:Y:S02]  /*0190*/  LDG.E.EL R8, desc[UR4][R8.64] ;  /* 0x0000000408087981 */ /* 0x000964000c2e1900 */
[----:B---3--:R-:W-:Y:S02]  /*01a0*/  IMAD.WIDE R2, R0, 0x4, R2 ;  /* 0x0000000400027825 */ /* 0x008fe400078e0202 */
[----:B------:R-:W5:Y:S01]  /*01b0*/  LDG.E.EL R11, desc[UR4][R10.64] ;  /* 0x000000040a0b7981 */ /* 0x000f62000c2e1900 */
[----:B------:R-:W-:Y:S01]  /*01c0*/  HFMA2.MMA R14, -RZ, RZ, 1.625, 0 ;  /* 0x3e800000ff0e7435 */ /* 0x000fe200000001ff */
[----:B-1----:R-:W1:Y:S02]  /*01d0*/  LDC.64 R4, c[0x0][0x238] ;  /* 0x00008e00ff047b82 */ /* 0x002e640000000a00 */
[----:B------:R-:W3:Y:S01]  /*01e0*/  LDG.E.64 R2, desc[UR4][R2.64] ;  /* 0x0000000402027981 */ /* 0x000ee2000c1e1b00 */
[----:B----4-:R-:W-:-:S04]  /*01f0*/  SHF.R.S32.HI R9, RZ, 0x1f, R0 ;  /* 0x0000001fff097819 */ /* 0x010fc80000011400 */
[----:B------:R-:W-:Y:S01]  /*0200*/  LEA.HI R9, R9, R0, RZ, 0xf ;  /* 0x0000000009097211 */ /* 0x000fe200078f78ff */
[----:B--2---:R-:W-:-:S04]  /*0210*/  FADD R6, R6, 9.9999997473787516356e-06 ;  /* 0x3727c5ac06067421 */ /* 0x004fc80000000000 */
[----:B------:R-:W2:Y:S02]  /*0220*/  MUFU.SQRT R7, R6 ;  /* 0x0000000600077308 */ /* 0x000ea40000002000 */
[C---:B--2---:R-:W-:Y:S02]  /*0230*/  FSETP.GT.AND P0, PT, R7.reuse, 8.50705917302346158658e+37, PT ;  /* 0x7e8000000700780b */ /* 0x044fe40003f04000 */
[----:B------:R-:W-:-:S11]  /*0240*/  FSETP.GEU.AND P1, PT, R7, 1.175494350822287508e-38, PT ;  /* 0x008000000700780b */ /* 0x000fd60003f2e000 */
[----:B------:R-:W-:-:S04]  /*0250*/  @P0 FMUL R7, R7, 0.25 ;  /* 0x3e80000007070820 */ /* 0x000fc80000400000 */
[----:B------:R-:W-:-:S06]  /*0260*/  @!P1 FMUL R7, R7, 16777216 ;  /* 0x4b80000007079820 */ /* 0x000fcc0000400000 */
[----:B------:R-:W2:Y:S01]  /*0270*/  MUFU.RCP R7, R7 ;  /* 0x0000000700077308 */ /* 0x000ea20000001000 */
[----:B------:R-:W-:Y:S01]  /*0280*/  FSEL R14, R14, 1, P0 ;  /* 0x3f8000000e0e7808 */ /* 0x000fe20000000000 */
[----:B---3--:R-:W-:-:S04]  /*0290*/  FADD R2, R2, -R12 ;  /* 0x8000000c02027221 */ /* 0x008fc80000000000 */
[----:B------:R-:W-:Y:S01]  /*02a0*/  @!P1 FMUL R14, R14, 16777216 ;  /* 0x4b8000000e0e9820 */ /* 0x000fe20000400000 */
[----:B------:R-:W-:Y:S01]  /*02b0*/  FADD R3, R3, -R12 ;  /* 0x8000000c03037221 */ /* 0x000fe20000000000 */
[----:B------:R-:W-:Y:S02]  /*02c0*/  IMAD.SHL.U32 R6, R9, 0x4, RZ ;  /* 0x0000000409067824 */ /* 0x000fe400078e00ff */
[----:B--2---:R-:W-:-:S04]  /*02d0*/  FMUL R14, R7, R14 ;  /* 0x0000000e070e7220 */ /* 0x004fc80000400000 */
[-C--:B------:R-:W-:Y:S01]  /*02e0*/  FMUL R2, R2, R14.reuse ;  /* 0x0000000e02027220 */ /* 0x080fe20000400000 */
[----:B------:R-:W-:Y:S01]  /*02f0*/  FMUL R14, R3, R14 ;  /* 0x0000000e030e7220 */ /* 0x000fe20000400000 */
[----:B------:R-:W-:Y:S02]  /*0300*/  LOP3.LUT R9, R9, 0xffff8000, RZ, 0xc0, !PT ;  /* 0xffff800009097812 */ /* 0x000fe400078ec0ff */
[----:B------:R-:W-:Y:S01]  /*0310*/  LOP3.LUT R6, R6, 0xfffe0000, RZ, 0xc0, !PT ;  /* 0xfffe000006067812 */ /* 0x000fe200078ec0ff */
[C-C-:B-----5:R-:W-:Y:S01]  /*0320*/  FFMA R2, R8.reuse, R2, R11.reuse ;  /* 0x0000000208027223 */ /* 0x160fe2000000000b */
[----:B------:R-:W-:Y:S02]  /*0330*/  FFMA R14, R8, R14, R11 ;  /* 0x0000000e080e7223 */ /* 0x000fe4000000000b */
[----:B------:R-:W-:Y:S02]  /*0340*/  IADD3 R9, R6, R0, -R9 ;  /* 0x0000000006097210 */ /* 0x000fe40007ffe809 */
[----:B------:R-:W-:-:S02]  /*0350*/  FSETP.GEU.AND P0, PT, R2, RZ, PT ;  /* 0x000000ff0200720b */ /* 0x000fc40003f0e000 */
[----:B------:R-:W-:Y:S01]  /*0360*/  FSETP.GEU.AND P1, PT, R14, RZ, PT ;  /* 0x000000ff0e00720b */ /* 0x000fe20003f2e000 */
[----:B-1----:R-:W-:Y:S01]  /*0370*/  IMAD.WIDE R4, R9, 0x4, R4 ;  /* 0x0000000409047825 */ /* 0x002fe200078e0204 */
[----:B------:R-:W-:Y:S02]  /*0380*/  FSEL R2, R2, RZ, P0 ;  /* 0x000000ff02027208 */ /* 0x000fe40000000000 */
[----:B------:R-:W-:-:S05]  /*0390*/  FSEL R3, R14, RZ, P1 ;  /* 0x000000ff0e037208 */ /* 0x000fca0000800000 */
[----:B------:R-:W-:Y:S01]  /*03a0*/  STG.E.64 desc[UR4][R4.64], R2 ;  /* 0x0000000204007986 */ /* 0x000fe2000c101b04 */
[----:B------:R-:W-:Y:S05]  /*03b0*/  EXIT ;  /* 0x000000000000794d */ /* 0x000fea0003800000 */
.L_x_0:
[----:B------:R-:W-:-:S00]  /*03c0*/  BRA `(.L_x_0) ;  /* 0xfffffffc00fc7947 */ /* 0x000fc0000383ffff */
[----:B------:R-:W-:-:S00]  /*03d0*/  NOP ;  /* 0x0000000000007918 */ /* 0x000fc00000000000 */
        /* <DEDUP_REMOVED lines=10> */
.L_x_1:


//--------------------- .nv.global.init           --------------------------
	.section	.nv.global.init,"aw",@progbits
.nv.global.init:
	.type		_$_str,@object
	.size		_$_str,(_$_str_$_2 - _$_str)
_$_str:
        /*0000*/ 	.byte	0x5f, 0x5f, 0x43, 0x55, 0x44, 0x41, 0x5f, 0x46, 0x54, 0x5a, 0x00
	.type		_$_str_$_2,@object
	.size		_$_str_$_2,(.L_1 - _$_str_$_2)
_$_str_$_2:
        /*000b*/ 	.byte	0x5f, 0x5f, 0x43, 0x55, 0x44, 0x41, 0x5f, 0x50, 0x52, 0x45, 0x43, 0x5f, 0x53, 0x51, 0x52, 0x54
        /*001b*/ 	.byte	0x00
.L_1:


//--------------------- .nv.constant0.triton_poi_fused__native_batch_norm_legit_no_training_relu_29 --------------------------
	.section	.nv.constant0.triton_poi_fused__native_batch_norm_legit_no_training_relu_29,"a",@progbits
	.sectionflags	@""
	.align	4
.nv.constant0.triton_poi_fused__native_batch_norm_legit_no_training_relu_29:
	.zero		580
